	.headerflags	@"EF_CUDA_TEXMODE_UNIFIED EF_CUDA_64BIT_ADDRESS EF_CUDA_ACCELERATORS EF_CUDA_SM90 EF_CUDA_VIRTUAL_SM(EF_CUDA_SM90)"
	.elftype	@"ET_EXEC"


//--------------------- .nv.info                  --------------------------
	.section	.nv.info,"",@"SHT_CUDA_INFO"
	.align	4


	//----- nvinfo : EIATTR_REGCOUNT
	.align		4
        /*0000*/ 	.byte	0x04, 0x2f
        /*0002*/ 	.short	(.L_3 - .L_2)
	.align		4
.L_2:
        /*0004*/ 	.word	index@(triton_poi_fused__native_batch_norm_legit_no_training__unsafe_index_add_mul_relu_sub_threshold_backward_47)
        /*0008*/ 	.word	0x00000022


	//----- nvinfo : EIATTR_MIN_STACK_SIZE
	.align		4
.L_3:
        /*000c*/ 	.byte	0x04, 0x12
        /*000e*/ 	.short	(.L_5 - .L_4)
	.align		4
.L_4:
        /*0010*/ 	.word	index@(triton_poi_fused__native_batch_norm_legit_no_training__unsafe_index_add_mul_relu_sub_threshold_backward_47)
        /*0014*/ 	.word	0x00000000


	//----- nvinfo : EIATTR_FRAME_SIZE
	.align		4
.L_5:
        /*0018*/ 	.byte	0x04, 0x11
        /*001a*/ 	.short	(.L_7 - .L_6)
	.align		4
.L_6:
        /*001c*/ 	.word	index@(triton_poi_fused__native_batch_norm_legit_no_training__unsafe_index_add_mul_relu_sub_threshold_backward_47)
        /*0020*/ 	.word	0x00000000


	//----- nvinfo : EIATTR_MIN_STACK_SIZE
	.align		4
.L_7:
        /*0024*/ 	.byte	0x04, 0x12
        /*0026*/ 	.short	(.L_9 - .L_8)
	.align		4
.L_8:
        /*0028*/ 	.word	index@(triton_poi_fused__native_batch_norm_legit_no_training__unsafe_index_add_mul_relu_sub_threshold_backward_47)
        /*002c*/ 	.word	0x00000000
.L_9:


//--------------------- .nv.info.triton_poi_fused__native_batch_norm_legit_no_training__unsafe_index_add_mul_relu_sub_threshold_backward_47 --------------------------
	.section	.nv.info.triton_poi_fused__native_batch_norm_legit_no_training__unsafe_index_add_mul_relu_sub_threshold_backward_47,"",@"SHT_CUDA_INFO"
	.sectionflags	@""
	.align	4


	//----- nvinfo : EIATTR_CUDA_API_VERSION
	.align		4
        /*0000*/ 	.byte	0x04, 0x37
        /*0002*/ 	.short	(.L_11 - .L_10)
.L_10:
        /*0004*/ 	.word	0x0000007c


	//----- nvinfo : EIATTR_KPARAM_INFO
	.align		4
.L_11:
        /*0008*/ 	.byte	0x04, 0x17
        /*000a*/ 	.short	(.L_13 - .L_12)
.L_12:
        /*000c*/ 	.word	0x00000000
        /*0010*/ 	.short	0x001e
        /*0012*/ 	.short	0x00f0
        /*0014*/ 	.byte	0x00, 0xf0, 0x11, 0x00


	//----- nvinfo : EIATTR_KPARAM_INFO
	.align		4
.L_13:
        /*0018*/ 	.byte	0x04, 0x17
        /*001a*/ 	.short	(.L_15 - .L_14)
.L_14:
        /*001c*/ 	.word	0x00000000
        /*0020*/ 	.short	0x001d
        /*0022*/ 	.short	0x00e8
        /*0024*/ 	.byte	0x00, 0xf4, 0x21, 0x00


	//----- nvinfo : EIATTR_KPARAM_INFO
	.align		4
.L_15:
        /*0028*/ 	.byte	0x04, 0x17
        /*002a*/ 	.short	(.L_17 - .L_16)
.L_16:
        /*002c*/ 	.word	0x00000000
        /*0030*/ 	.short	0x001c
        /*0032*/ 	.short	0x00e0
        /*0034*/ 	.byte	0x00, 0xf4, 0x21, 0x00


	//----- nvinfo : EIATTR_KPARAM_INFO
	.align		4
.L_17:
        /*0038*/ 	.byte	0x04, 0x17
        /*003a*/ 	.short	(.L_19 - .L_18)
.L_18:
        /*003c*/ 	.word	0x00000000
        /*0040*/ 	.short	0x001b
        /*0042*/ 	.short	0x00d8
        /*0044*/ 	.byte	0x00, 0xf4, 0x21, 0x00


	//----- nvinfo : EIATTR_KPARAM_INFO
	.align		4
.L_19:
        /*0048*/ 	.byte	0x04, 0x17
        /*004a*/ 	.short	(.L_21 - .L_20)
.L_20:
        /*004c*/ 	.word	0x00000000
        /*0050*/ 	.short	0x001a
        /*0052*/ 	.short	0x00d0
        /*0054*/ 	.byte	0x00, 0xf4, 0x21, 0x00


	//----- nvinfo : EIATTR_KPARAM_INFO
	.align		4
.L_21:
        /*0058*/ 	.byte	0x04, 0x17
        /*005a*/ 	.short	(.L_23 - .L_22)
.L_22:
        /*005c*/ 	.word	0x00000000
        /*0060*/ 	.short	0x0019
        /*0062*/ 	.short	0x00c8
        /*0064*/ 	.byte	0x00, 0xf4, 0x21, 0x00


	//----- nvinfo : EIATTR_KPARAM_INFO
	.align		4
.L_23:
        /*0068*/ 	.byte	0x04, 0x17
        /*006a*/ 	.short	(.L_25 - .L_24)
.L_24:
        /*006c*/ 	.word	0x00000000
        /*0070*/ 	.short	0x0018
        /*0072*/ 	.short	0x00c0
        /*0074*/ 	.byte	0x00, 0xf4, 0x21, 0x00


	//----- nvinfo : EIATTR_KPARAM_INFO
	.align		4
.L_25:
        /*0078*/ 	.byte	0x04, 0x17
        /*007a*/ 	.short	(.L_27 - .L_26)
.L_26:
        /*007c*/ 	.word	0x00000000
        /*0080*/ 	.short	0x0017
        /*0082*/ 	.short	0x00b8
        /*0084*/ 	.byte	0x00, 0xf4, 0x21, 0x00


	//----- nvinfo : EIATTR_KPARAM_INFO
	.align		4
.L_27:
        /*0088*/ 	.byte	0x04, 0x17
        /*008a*/ 	.short	(.L_29 - .L_28)
.L_28:
        /*008c*/ 	.word	0x00000000
        /*0090*/ 	.short	0x0016
        /*0092*/ 	.short	0x00b0
        /*0094*/ 	.byte	0x00, 0xf4, 0x21, 0x00


	//----- nvinfo : EIATTR_KPARAM_INFO
	.align		4
.L_29:
        /*0098*/ 	.byte	0x04, 0x17
        /*009a*/ 	.short	(.L_31 - .L_30)
.L_30:
        /*009c*/ 	.word	0x00000000
        /*00a0*/ 	.short	0x0015
        /*00a2*/ 	.short	0x00a8
        /*00a4*/ 	.byte	0x00, 0xf4, 0x21, 0x00


	//----- nvinfo : EIATTR_KPARAM_INFO
	.align		4
.L_31:
        /*00a8*/ 	.byte	0x04, 0x17
        /*00aa*/ 	.short	(.L_33 - .L_32)
.L_32:
        /*00ac*/ 	.word	0x00000000
        /*00b0*/ 	.short	0x0014
        /*00b2*/ 	.short	0x00a0
        /*00b4*/ 	.byte	0x00, 0xf4, 0x21, 0x00


	//----- nvinfo : EIATTR_KPARAM_INFO
	.align		4
.L_33:
        /*00b8*/ 	.byte	0x04, 0x17
        /*00ba*/ 	.short	(.L_35 - .L_34)
.L_34:
        /*00bc*/ 	.word	0x00000000
        /*00c0*/ 	.short	0x0013
        /*00c2*/ 	.short	0x0098
        /*00c4*/ 	.byte	0x00, 0xf4, 0x21, 0x00


	//----- nvinfo : EIATTR_KPARAM_INFO
	.align		4
.L_35:
        /*00c8*/ 	.byte	0x04, 0x17
        /*00ca*/ 	.short	(.L_37 - .L_36)
.L_36:
        /*00cc*/ 	.word	0x00000000
        /*00d0*/ 	.short	0x0012
        /*00d2*/ 	.short	0x0090
        /*00d4*/ 	.byte	0x00, 0xf4, 0x21, 0x00


	//----- nvinfo : EIATTR_KPARAM_INFO
	.align		4
.L_37:
        /*00d8*/ 	.byte	0x04, 0x17
        /*00da*/ 	.short	(.L_39 - .L_38)
.L_38:
        /*00dc*/ 	.word	0x00000000
        /*00e0*/ 	.short	0x0011
        /*00e2*/ 	.short	0x0088
        /*00e4*/ 	.byte	0x00, 0xf4, 0x21, 0x00


	//----- nvinfo : EIATTR_KPARAM_INFO
	.align		4
.L_39:
        /*00e8*/ 	.byte	0x04, 0x17
        /*00ea*/ 	.short	(.L_41 - .L_40)
.L_40:
        /*00ec*/ 	.word	0x00000000
        /*00f0*/ 	.short	0x0010
        /*00f2*/ 	.short	0x0080
        /*00f4*/ 	.byte	0x00, 0xf4, 0x21, 0x00


	//----- nvinfo : EIATTR_KPARAM_INFO
	.align		4
.L_41:
        /*00f8*/ 	.byte	0x04, 0x17
        /*00fa*/ 	.short	(.L_43 - .L_42)
.L_42:
        /*00fc*/ 	.word	0x00000000
        /*0100*/ 	.short	0x000f
        /*0102*/ 	.short	0x0078
        /*0104*/ 	.byte	0x00, 0xf4, 0x21, 0x00


	//----- nvinfo : EIATTR_KPARAM_INFO
	.align		4
.L_43:
        /*0108*/ 	.byte	0x04, 0x17
        /*010a*/ 	.short	(.L_45 - .L_44)
.L_44:
        /*010c*/ 	.word	0x00000000
        /*0110*/ 	.short	0x000e
        /*0112*/ 	.short	0x0070
        /*0114*/ 	.byte	0x00, 0xf4, 0x21, 0x00


	//----- nvinfo : EIATTR_KPARAM_INFO
	.align		4
.L_45:
        /*0118*/ 	.byte	0x04, 0x17
        /*011a*/ 	.short	(.L_47 - .L_46)
.L_46:
        /*011c*/ 	.word	0x00000000
        /*0120*/ 	.short	0x000d
        /*0122*/ 	.short	0x0068
        /*0124*/ 	.byte	0x00, 0xf4, 0x21, 0x00


	//----- nvinfo : EIATTR_KPARAM_INFO
	.align		4
.L_47:
        /*0128*/ 	.byte	0x04, 0x17
        /*012a*/ 	.short	(.L_49 - .L_48)
.L_48:
        /*012c*/ 	.word	0x00000000
        /*0130*/ 	.short	0x000c
        /*0132*/ 	.short	0x0060
        /*0134*/ 	.byte	0x00, 0xf4, 0x21, 0x00


	//----- nvinfo : EIATTR_KPARAM_INFO
	.align		4
.L_49:
        /*0138*/ 	.byte	0x04, 0x17
        /*013a*/ 	.short	(.L_51 - .L_50)
.L_50:
        /*013c*/ 	.word	0x00000000
        /*0140*/ 	.short	0x000b
        /*0142*/ 	.short	0x0058
        /*0144*/ 	.byte	0x00, 0xf4, 0x21, 0x00


	//----- nvinfo : EIATTR_KPARAM_INFO
	.align		4
.L_51:
        /*0148*/ 	.byte	0x04, 0x17
        /*014a*/ 	.short	(.L_53 - .L_52)
.L_52:
        /*014c*/ 	.word	0x00000000
        /*0150*/ 	.short	0x000a
        /*0152*/ 	.short	0x0050
        /*0154*/ 	.byte	0x00, 0xf4, 0x21, 0x00


	//----- nvinfo : EIATTR_KPARAM_INFO
	.align		4
.L_53:
        /*0158*/ 	.byte	0x04, 0x17
        /*015a*/ 	.short	(.L_55 - .L_54)
.L_54:
        /*015c*/ 	.word	0x00000000
        /*0160*/ 	.short	0x0009
        /*0162*/ 	.short	0x0048
        /*0164*/ 	.byte	0x00, 0xf4, 0x21, 0x00


	//----- nvinfo : EIATTR_KPARAM_INFO
	.align		4
.L_55:
        /*0168*/ 	.byte	0x04, 0x17
        /*016a*/ 	.short	(.L_57 - .L_56)
.L_56:
        /*016c*/ 	.word	0x00000000
        /*0170*/ 	.short	0x0008
        /*0172*/ 	.short	0x0040
        /*0174*/ 	.byte	0x00, 0xf4, 0x21, 0x00


	//----- nvinfo : EIATTR_KPARAM_INFO
	.align		4
.L_57:
        /*0178*/ 	.byte	0x04, 0x17
        /*017a*/ 	.short	(.L_59 - .L_58)
.L_58:
        /*017c*/ 	.word	0x00000000
        /*0180*/ 	.short	0x0007
        /*0182*/ 	.short	0x0038
        /*0184*/ 	.byte	0x00, 0xf4, 0x21, 0x00


	//----- nvinfo : EIATTR_KPARAM_INFO
	.align		4
.L_59:
        /*0188*/ 	.byte	0x04, 0x17
        /*018a*/ 	.short	(.L_61 - .L_60)
.L_60:
        /*018c*/ 	.word	0x00000000
        /*0190*/ 	.short	0x0006
        /*0192*/ 	.short	0x0030
        /*0194*/ 	.byte	0x00, 0xf4, 0x21, 0x00


	//----- nvinfo : EIATTR_KPARAM_INFO
	.align		4
.L_61:
        /*0198*/ 	.byte	0x04, 0x17
        /*019a*/ 	.short	(.L_63 - .L_62)
.L_62:
        /*019c*/ 	.word	0x00000000
        /*01a0*/ 	.short	0x0005
        /*01a2*/ 	.short	0x0028
        /*01a4*/ 	.byte	0x00, 0xf4, 0x21, 0x00


	//----- nvinfo : EIATTR_KPARAM_INFO
	.align		4
.L_63:
        /*01a8*/ 	.byte	0x04, 0x17
        /*01aa*/ 	.short	(.L_65 - .L_64)
.L_64:
        /*01ac*/ 	.word	0x00000000
        /*01b0*/ 	.short	0x0004
        /*01b2*/ 	.short	0x0020
        /*01b4*/ 	.byte	0x00, 0xf4, 0x21, 0x00


	//----- nvinfo : EIATTR_KPARAM_INFO
	.align		4
.L_65:
        /*01b8*/ 	.byte	0x04, 0x17
        /*01ba*/ 	.short	(.L_67 - .L_66)
.L_66:
        /*01bc*/ 	.word	0x00000000
        /*01c0*/ 	.short	0x0003
        /*01c2*/ 	.short	0x0018
        /*01c4*/ 	.byte	0x00, 0xf4, 0x21, 0x00


	//----- nvinfo : EIATTR_KPARAM_INFO
	.align		4
.L_67:
        /*01c8*/ 	.byte	0x04, 0x17
        /*01ca*/ 	.short	(.L_69 - .L_68)
.L_68:
        /*01cc*/ 	.word	0x00000000
        /*01d0*/ 	.short	0x0002
        /*01d2*/ 	.short	0x0010
        /*01d4*/ 	.byte	0x00, 0xf4, 0x21, 0x00


	//----- nvinfo : EIATTR_KPARAM_INFO
	.align		4
.L_69:
        /*01d8*/ 	.byte	0x04, 0x17
        /*01da*/ 	.short	(.L_71 - .L_70)
.L_70:
        /*01dc*/ 	.word	0x00000000
        /*01e0*/ 	.short	0x0001
        /*01e2*/ 	.short	0x0008
        /*01e4*/ 	.byte	0x00, 0xf4, 0x21, 0x00


	//----- nvinfo : EIATTR_KPARAM_INFO
	.align		4
.L_71:
        /*01e8*/ 	.byte	0x04, 0x17
        /*01ea*/ 	.short	(.L_73 - .L_72)
.L_72:
        /*01ec*/ 	.word	0x00000000
        /*01f0*/ 	.short	0x0000
        /*01f2*/ 	.short	0x0000
        /*01f4*/ 	.byte	0x00, 0xf4, 0x21, 0x00


	//----- nvinfo : EIATTR_SPARSE_MMA_MASK
	.align		4
.L_73:
        /*01f8*/ 	.byte	0x03, 0x50
        /*01fa*/ 	.short	0x0000


	//----- nvinfo : EIATTR_MAXREG_COUNT
	.align		4
        /*01fc*/ 	.byte	0x03, 0x1b
        /*01fe*/ 	.short	0x00ff


	//----- nvinfo : EIATTR_EXIT_INSTR_OFFSETS
	.align		4
        /*0200*/ 	.byte	0x04, 0x1c
        /*0202*/ 	.short	(.L_75 - .L_74)


	//   ....[0]....
.L_74:
        /*0204*/ 	.word	0x000010f0


	//----- nvinfo : EIATTR_REQNTID
	.align		4
.L_75:
        /*0208*/ 	.byte	0x04, 0x10
        /*020a*/ 	.short	(.L_77 - .L_76)
.L_76:
        /*020c*/ 	.word	0x00000080
        /*0210*/ 	.word	0x00000001
        /*0214*/ 	.word	0x00000001


	//----- nvinfo : EIATTR_CBANK_PARAM_SIZE
	.align		4
.L_77:
        /*0218*/ 	.byte	0x03, 0x19
        /*021a*/ 	.short	0x00f4


	//----- nvinfo : EIATTR_PARAM_CBANK
	.align		4
        /*021c*/ 	.byte	0x04, 0x0a
        /*021e*/ 	.short	(.L_79 - .L_78)
	.align		4
.L_78:
        /*0220*/ 	.word	index@(.nv.constant0.triton_poi_fused__native_batch_norm_legit_no_training__unsafe_index_add_mul_relu_sub_threshold_backward_47)
        /*0224*/ 	.short	0x0210
        /*0226*/ 	.short	0x00f4


	//----- nvinfo : EIATTR_SW_WAR
	.align		4
.L_79:
        /*0228*/ 	.byte	0x04, 0x36
        /*022a*/ 	.short	(.L_81 - .L_80)
.L_80:
        /*022c*/ 	.word	0x00000008
.L_81:


//--------------------- .nv.callgraph             --------------------------
	.section	.nv.callgraph,"",@"SHT_CUDA_CALLGRAPH"
	.align	4
	.sectionentsize	8
	.align		4
        /*0000*/ 	.word	0x00000000
	.align		4
        /*0004*/ 	.word	0xffffffff
	.align		4
        /*0008*/ 	.word	0x00000000
	.align		4
        /*000c*/ 	.word	0xfffffffe
	.align		4
        /*0010*/ 	.word	0x00000000
	.align		4
        /*0014*/ 	.word	0xfffffffd
	.align		4
        /*0018*/ 	.word	0x00000000
	.align		4
        /*001c*/ 	.word	0xfffffffc


//--------------------- .nv.constant4             --------------------------
	.section	.nv.constant4,"a",@progbits
	.align	8
	.align		8
.nv.constant4:
        /*0000*/ 	.dword	_$_str
	.align		8
        /*0008*/ 	.dword	_$_str_$_2


//--------------------- .text.triton_poi_fused__native_batch_norm_legit_no_training__unsafe_index_add_mul_relu_sub_threshold_backward_47 --------------------------
	.section	.text.triton_poi_fused__native_batch_norm_legit_no_training__unsafe_index_add_mul_relu_sub_threshold_backward_47,"ax",@progbits
	.align	128
        .global         triton_poi_fused__native_batch_norm_legit_no_training__unsafe_index_add_mul_relu_sub_threshold_backward_47
        .type           triton_poi_fused__native_batch_norm_legit_no_training__unsafe_index_add_mul_relu_sub_threshold_backward_47,@function
        .size           triton_poi_fused__native_batch_norm_legit_no_training__unsafe_index_add_mul_relu_sub_threshold_backward_47,(.L_x_1 - triton_poi_fused__native_batch_norm_legit_no_training__unsafe_index_add_mul_relu_sub_threshold_backward_47)
        .other          triton_poi_fused__native_batch_norm_legit_no_training__unsafe_index_add_mul_relu_sub_threshold_backward_47,@"STO_CUDA_ENTRY STV_DEFAULT"
triton_poi_fused__native_batch_norm_legit_no_training__unsafe_index_add_mul_relu_sub_threshold_backward_47:
.text.triton_poi_fused__native_batch_norm_legit_no_training__unsafe_index_add_mul_relu_sub_threshold_backward_47:
[----:B------:R-:W-:Y:S01]  /*0000*/  LDC R1, c[0x0][0x28] ;  /* 0x00000a00ff017b82 */ /* 0x000fe20000000800 */
[----:B------:R-:W1:Y:S07]  /*0010*/  S2R R5, SR_TID.X ;  /* 0x0000000000057919 */ /* 0x000e6e0000002100 */
[----:B------:R-:W2:Y:S01]  /*0020*/  LDC.64 R16, c[0x0][0x248] ;  /* 0x00009200ff107b82 */ /* 0x000ea20000000a00 */
[----:B------:R-:W-:Y:S01]  /*0030*/  ULDC.64 UR4, c[0x0][0x208] ;  /* 0x0000820000047ab9 */ /* 0x000fe20000000a00 */
[----:B------:R-:W-:Y:S01]  /*0040*/  ULDC.64 UR6, c[0x0][0x258] ;  /* 0x0000960000067ab9 */ /* 0x000fe20000000a00 */
[----:B------:R-:W3:Y:S05]  /*0050*/  S2R R0, SR_CTAID.X ;  /* 0x0000000000007919 */ /* 0x000eea0000002500 */
[----:B------:R-:W4:Y:S08]  /*0060*/  LDC.64 R18, c[0x0][0x218] ;  /* 0x00008600ff127b82 */ /* 0x000f300000000a00 */
[----:B------:R-:W5:Y:S01]  /*0070*/  LDC.64 R12, c[0x0][0x220] ;  /* 0x00008800ff0c7b82 */ /* 0x000f620000000a00 */
[----:B-1----:R-:W-:-:S02]  /*0080*/  LOP3.LUT R5, R5, 0x7f, RZ, 0xc0, !PT ;  /* 0x0000007f05057812 */ /* 0x002fc400078ec0ff */
[----:B---3--:R-:W-:-:S03]  /*0090*/  SHF.R.S32.HI R2, RZ, 0x18, R0 ;  /* 0x00000018ff027819 */ /* 0x008fc60000011400 */
[----:B------:R-:W-:Y:S01]  /*00a0*/  IMAD R5, R0, 0x80, R5 ;  /* 0x0000008000057824 */ /* 0x000fe200078e0205 */
[----:B------:R-:W-:Y:S02]  /*00b0*/  SGXT R0, R2, 0x1 ;  /* 0x000000010200781a */ /* 0x000fe40000000200 */
[----:B------:R-:W1:Y:S02]  /*00c0*/  LDC.64 R2, c[0x0][0x228] ;  /* 0x00008a00ff027b82 */ /* 0x000e640000000a00 */
[----:B------:R-:W-:-:S04]  /*00d0*/  LEA.HI R0, R0, R5, RZ, 0x8 ;  /* 0x0000000500007211 */ /* 0x000fc800078f40ff */
[----:B------:R-:W-:-:S04]  /*00e0*/  SHF.R.S32.HI R22, RZ, 0x8, R0 ;  /* 0x00000008ff167819 */ /* 0x000fc80000011400 */
[----:B------:R-:W-:-:S04]  /*00f0*/  LEA.HI R0, R22, R22, RZ, 0x2 ;  /* 0x0000001616007211 */ /* 0x000fc800078f10ff */
[----:B------:R-:W-:Y:S02]  /*0100*/  LOP3.LUT R7, R0, 0xfffffffc, RZ, 0xc0, !PT ;  /* 0xfffffffc00077812 */ /* 0x000fe400078ec0ff */
[----:B------:R-:W-:-:S03]  /*0110*/  SHF.R.S32.HI R4, RZ, 0x1f, R5 ;  /* 0x0000001fff047819 */ /* 0x000fc60000011405 */
[----:B------:R-:W-:Y:S01]  /*0120*/  IMAD.IADD R14, R22, 0x1, -R7 ;  /* 0x00000001160e7824 */ /* 0x000fe200078e0a07 */
[----:B------:R-:W-:Y:S01]  /*0130*/  LEA.HI R4, R4, R5, RZ, 0x4 ;  /* 0x0000000504047211 */ /* 0x000fe200078f20ff */
[----:B------:R-:W3:Y:S02]  /*0140*/  LDC.64 R6, c[0x0][0x250] ;  /* 0x00009400ff067b82 */ /* 0x000ee40000000a00 */
[----:B-1----:R-:W-:Y:S01]  /*0150*/  IMAD.WIDE R2, R14, 0x4, R2 ;  /* 0x000000040e027825 */ /* 0x002fe200078e0202 */
[----:B------:R-:W-:-:S04]  /*0160*/  SHF.R.S32.HI R10, RZ, 0x4, R4 ;  /* 0x00000004ff0a7819 */ /* 0x000fc80000011404 */
[----:B------:R1:W5:Y:S01]  /*0170*/  LDG.E.EL R0, desc[UR4][R2.64] ;  /* 0x0000000402007981 */ /* 0x000362000c2e1900 */
[----:B------:R-:W-:Y:S02]  /*0180*/  LEA.HI R8, R10, R10, RZ, 0x4 ;  /* 0x0000000a0a087211 */ /* 0x000fe400078f20ff */
[----:B------:R-:W-:Y:S02]  /*0190*/  LOP3.LUT R4, R4, 0xfffffff0, RZ, 0xc0, !PT ;  /* 0xfffffff004047812 */ /* 0x000fe400078ec0ff */
[----:B------:R-:W-:-:S05]  /*01a0*/  LOP3.LUT R9, R8, 0xfffffff0, RZ, 0xc0, !PT ;  /* 0xfffffff008097812 */ /* 0x000fca00078ec0ff */
[----:B------:R-:W-:Y:S02]  /*01b0*/  IMAD.IADD R10, R10, 0x1, -R9 ;  /* 0x000000010a0a7824 */ /* 0x000fe400078e0a09 */
[----:B-1----:R-:W-:Y:S01]  /*01c0*/  IMAD.IADD R3, R5, 0x1, -R4 ;  /* 0x0000000105037824 */ /* 0x002fe200078e0a04 */
[----:B------:R-:W1:Y:S01]  /*01d0*/  LDC.64 R8, c[0x0][0x270] ;  /* 0x00009c00ff087b82 */ /* 0x000e620000000a00 */
[----:B--2---:R-:W-:-:S04]  /*01e0*/  IMAD.WIDE R16, R10, 0x8, R16 ;  /* 0x000000080a107825 */ /* 0x004fc800078e0210 */
[----:B---3--:R-:W-:Y:S02]  /*01f0*/  IMAD.WIDE R20, R3, 0x8, R6 ;  /* 0x0000000803147825 */ /* 0x008fe400078e0206 */
[----:B------:R-:W2:Y:S01]  /*0200*/  LDG.E.EL.64 R16, desc[UR4][R16.64] ;  /* 0x0000000410107981 */ /* 0x000ea2000c2e1b00 */
[----:B------:R-:W3:Y:S03]  /*0210*/  LDC.64 R6, c[0x0][0x260] ;  /* 0x00009800ff067b82 */ /* 0x000ee60000000a00 */
[----:B------:R-:W2:Y:S01]  /*0220*/  LDG.E.EL.64 R20, desc[UR4][R20.64] ;  /* 0x0000000414147981 */ /* 0x000ea2000c2e1b00 */
[----:B----4-:R-:W-:-:S04]  /*0230*/  IMAD.WIDE R18, R5, 0x4, R18 ;  /* 0x0000000405127825 */ /* 0x010fc800078e0212 */
[----:B-----5:R-:W-:-:S05]  /*0240*/  IMAD.WIDE R26, R14, 0x4, R12 ;  /* 0x000000040e1a7825 */ /* 0x020fca00078e020c */
[----:B------:R-:W4:Y:S01]  /*0250*/  LDG.E.EL R11, desc[UR4][R26.64] ;  /* 0x000000041a0b7981 */ /* 0x000f22000c2e1900 */
[----:B-1----:R-:W-:-:S03]  /*0260*/  IMAD.WIDE R24, R10, 0x8, R8 ;  /* 0x000000080a187825 */ /* 0x002fc600078e0208 */
[----:B------:R1:W4:Y:S01]  /*0270*/  LDG.E R8, desc[UR4][R18.64] ;  /* 0x0000000412087981 */ /* 0x000322000c1e1900 */
[----:B---3--:R-:W-:-:S03]  /*0280*/  IMAD.WIDE R12, R3, 0x8, R6 ;  /* 0x00000008030c7825 */ /* 0x008fc600078e0206 */
[----:B------:R3:W5:Y:S01]  /*0290*/  LDG.E.EL.64 R6, desc[UR4][R24.64] ;  /* 0x0000000418067981 */ /* 0x000762000c2e1b00 */
[----:B-1----:R-:W1:Y:S03]  /*02a0*/  LDC.64 R18, c[0x0][0x230] ;  /* 0x00008c00ff127b82 */ /* 0x002e660000000a00 */
[----:B------:R-:W5:Y:S05]  /*02b0*/  LDG.E.EL.64 R12, desc[UR4][R12.64] ;  /* 0x000000040c0c7981 */ /* 0x000f6a000c2e1b00 */
[----:B---3--:R-:W3:Y:S01]  /*02c0*/  LDC.64 R24, c[0x0][0x280] ;  /* 0x0000a000ff187b82 */ /* 0x008ee20000000a00 */
[----:B-1----:R-:W-:-:S04]  /*02d0*/  IMAD.WIDE R18, R14, 0x4, R18 ;  /* 0x000000040e127825 */ /* 0x002fc800078e0212 */
[----:B---3--:R-:W-:-:S06]  /*02e0*/  IMAD.WIDE R24, R10, 0x8, R24 ;  /* 0x000000080a187825 */ /* 0x008fcc00078e0218 */
[----:B------:R-:W3:Y:S01]  /*02f0*/  LDG.E.EL.64 R24, desc[UR4][R24.64] ;  /* 0x0000000418187981 */ /* 0x000ee2000c2e1b00 */
[----:B------:R-:W-:-:S04]  /*0300*/  FADD R0, R0, 9.9999997473787516356e-06 ;  /* 0x3727c5ac00007421 */ /* 0x000fc80000000000 */
[----:B------:R-:W1:Y:S02]  /*0310*/  MUFU.SQRT R2, R0 ;  /* 0x0000000000027308 */ /* 0x000e640000002000 */
[C---:B-1----:R-:W-:Y:S02]  /*0320*/  FSETP.GT.AND P1, PT, R2.reuse, 8.50705917302346158658e+37, PT ;  /* 0x7e8000000200780b */ /* 0x042fe40003f24000 */
[----:B------:R-:W-:Y:S02]  /*0330*/  FSETP.GEU.AND P0, PT, R2, 1.175494350822287508e-38, PT ;  /* 0x008000000200780b */ /* 0x000fe40003f0e000 */
[----:B--2---:R-:W-:-:S04]  /*0340*/  SHF.R.U32.HI R9, RZ, 0x1c, R17 ;  /* 0x0000001cff097819 */ /* 0x004fc80000011611 */
[----:B------:R-:W-:-:S04]  /*0350*/  LOP3.LUT R9, R9, 0x8, RZ, 0xc0, !PT ;  /* 0x0000000809097812 */ /* 0x000fc800078ec0ff */
[----:B------:R-:W-:Y:S01]  /*0360*/  IADD3 R4, P2, R16, R9, RZ ;  /* 0x0000000910047210 */ /* 0x000fe20007f5e0ff */
[----:B------:R-:W-:Y:S01]  /*0370*/  @P1 FMUL R2, R2, 0.25 ;  /* 0x3e80000002021820 */ /* 0x000fe20000400000 */
[----:B------:R-:W-:Y:S01]  /*0380*/  HFMA2.MMA R9, -RZ, RZ, 1.625, 0 ;  /* 0x3e800000ff097435 */ /* 0x000fe200000001ff */
[----:B------:R-:W-:Y:S02]  /*0390*/  SHF.R.U32.HI R26, RZ, 0x1a, R21 ;  /* 0x0000001aff1a7819 */ /* 0x000fe40000011615 */
[----:B------:R-:W-:Y:S01]  /*03a0*/  @!P0 FMUL R2, R2, 16777216 ;  /* 0x4b80000002028820 */ /* 0x000fe20000400000 */
[----:B------:R-:W-:Y:S02]  /*03b0*/  LEA R15, P3, R20, UR6, 0x2 ;  /* 0x00000006140f7c11 */ /* 0x000fe4000f8610ff */
[----:B------:R-:W-:-:S03]  /*03c0*/  LOP3.LUT R26, R26, 0x20, RZ, 0xc0, !PT ;  /* 0x000000201a1a7812 */ /* 0x000fc600078ec0ff */
[----:B------:R-:W1:Y:S01]  /*03d0*/  MUFU.RCP R2, R2 ;  /* 0x0000000200027308 */ /* 0x000e620000001000 */
[----:B------:R-:W-:Y:S01]  /*03e0*/  FSEL R9, R9, 1, P1 ;  /* 0x3f80000009097808 */ /* 0x000fe20000800000 */
[----:B------:R-:W-:Y:S01]  /*03f0*/  IMAD.X R17, RZ, RZ, R17, P2 ;  /* 0x000000ffff117224 */ /* 0x000fe200010e0611 */
[----:B------:R-:W-:Y:S01]  /*0400*/  LEA.HI.X R0, R20, UR7, R21, 0x2, P3 ;  /* 0x0000000714007c11 */ /* 0x000fe200098f1415 */
[----:B------:R-:W-:Y:S01]  /*0410*/  IMAD.SHL.U32 R30, R4, 0x20, RZ ;  /* 0x00000020041e7824 */ /* 0x000fe200078e00ff */
[----:B------:R-:W-:Y:S01]  /*0420*/  IADD3 R26, P1, R26, R15, RZ ;  /* 0x0000000f1a1a7210 */ /* 0x000fe20007f3e0ff */
[----:B------:R-:W-:Y:S01]  /*0430*/  @!P0 FMUL R9, R9, 16777216 ;  /* 0x4b80000009098820 */ /* 0x000fe20000400000 */
[----:B----4-:R-:W-:Y:S01]  /*0440*/  FADD R8, R8, -R11 ;  /* 0x8000000b08087221 */ /* 0x010fe20000000000 */
[----:B------:R-:W-:Y:S01]  /*0450*/  SHF.L.U64.HI R4, R4, 0x5, R17 ;  /* 0x0000000504047819 */ /* 0x000fe20000010211 */
[----:B------:R2:W4:Y:S01]  /*0460*/  LDG.E.EL R20, desc[UR4][R18.64] ;  /* 0x0000000412147981 */ /* 0x000522000c2e1900 */
[----:B------:R-:W-:Y:S01]  /*0470*/  IMAD.X R0, RZ, RZ, R0, P1 ;  /* 0x000000ffff007224 */ /* 0x000fe200008e0600 */
[----:B------:R-:W-:-:S02]  /*0480*/  IADD3 R16, P0, R30, R26, RZ ;  /* 0x0000001a1e107210 */ /* 0x000fc40007f1e0ff */
[----:B-----5:R-:W-:Y:S02]  /*0490*/  SHF.R.U32.HI R11, RZ, 0x1c, R7 ;  /* 0x0000001cff0b7819 */ /* 0x020fe40000011607 */
[----:B------:R-:W-:Y:S02]  /*04a0*/  SHF.R.U32.HI R28, RZ, 0x1a, R13 ;  /* 0x0000001aff1c7819 */ /* 0x000fe4000001160d */
[----:B------:R-:W-:Y:S02]  /*04b0*/  IADD3.X R17, R4, R0, RZ, P0, !PT ;  /* 0x0000000004117210 */ /* 0x000fe400007fe4ff */
[----:B------:R-:W-:Y:S01]  /*04c0*/  LOP3.LUT R11, R11, 0x8, RZ, 0xc0, !PT ;  /* 0x000000080b0b7812 */ /* 0x000fe200078ec0ff */
[----:B-1----:R-:W-:Y:S01]  /*04d0*/  FMUL R21, R2, R9 ;  /* 0x0000000902157220 */ /* 0x002fe20000400000 */
[----:B------:R-:W-:Y:S01]  /*04e0*/  LEA R15, P0, R12, UR6, 0x2 ;  /* 0x000000060c0f7c11 */ /* 0x000fe2000f8010ff */
[----:B--2---:R-:W1:Y:S01]  /*04f0*/  LDC.64 R18, c[0x0][0x288] ;  /* 0x0000a200ff127b82 */ /* 0x004e620000000a00 */
[----:B------:R-:W-:-:S02]  /*0500*/  LOP3.LUT R28, R28, 0x20, RZ, 0xc0, !PT ;  /* 0x000000201c1c7812 */ /* 0x000fc400078ec0ff */
[----:B------:R-:W-:Y:S02]  /*0510*/  IADD3 R2, P1, R6, R11, RZ ;  /* 0x0000000b06027210 */ /* 0x000fe40007f3e0ff */
[----:B------:R-:W-:Y:S01]  /*0520*/  LEA.HI.X R11, R12, UR7, R13, 0x2, P0 ;  /* 0x000000070c0b7c11 */ /* 0x000fe200080f140d */
[----:B------:R-:W-:Y:S01]  /*0530*/  IMAD.SHL.U32 R9, R22, 0x40, RZ ;  /* 0x0000004016097824 */ /* 0x000fe200078e00ff */
[----:B------:R-:W-:Y:S01]  /*0540*/  ULDC.64 UR6, c[0x0][0x290] ;  /* 0x0000a40000067ab9 */ /* 0x000fe20000000a00 */
[----:B------:R-:W2:Y:S01]  /*0550*/  LDC.64 R12, c[0x0][0x268] ;  /* 0x00009a00ff0c7b82 */ /* 0x000ea20000000a00 */
[----:B------:R-:W-:-:S07]  /*0560*/  IADD3 R6, P0, R28, R15, RZ ;  /* 0x0000000f1c067210 */ /* 0x000fce0007f1e0ff */
[----:B------:R-:W5:Y:S01]  /*0570*/  LDC.64 R28, c[0x0][0x238] ;  /* 0x00008e00ff1c7b82 */ /* 0x000f620000000a00 */
[----:B------:R-:W-:Y:S02]  /*0580*/  IMAD.X R7, RZ, RZ, R7, P1 ;  /* 0x000000ffff077224 */ /* 0x000fe400008e0607 */
[----:B------:R-:W-:Y:S01]  /*0590*/  IMAD.X R11, RZ, RZ, R11, P0 ;  /* 0x000000ffff0b7224 */ /* 0x000fe200000e060b */
[----:B------:R-:W-:Y:S02]  /*05a0*/  IADD3 R30, P0, R6, R30, RZ ;  /* 0x0000001e061e7210 */ /* 0x000fe40007f1e0ff */
[C---:B------:R-:W-:Y:S01]  /*05b0*/  SHF.L.U64.HI R7, R2.reuse, 0x5, R7 ;  /* 0x0000000502077819 */ /* 0x040fe20000010207 */
[----:B------:R-:W-:Y:S01]  /*05c0*/  IMAD.SHL.U32 R2, R2, 0x20, RZ ;  /* 0x0000002002027824 */ /* 0x000fe200078e00ff */
[----:B------:R-:W-:Y:S01]  /*05d0*/  IADD3.X R31, R11, R4, RZ, P0, !PT ;  /* 0x000000040b1f7210 */ /* 0x000fe200007fe4ff */
[----:B-1----:R-:W-:-:S03]  /*05e0*/  IMAD.WIDE R18, R3, 0x8, R18 ;  /* 0x0000000803127825 */ /* 0x002fc600078e0212 */
[----:B------:R-:W-:Y:S01]  /*05f0*/  IADD3 R26, P0, R2, R26, RZ ;  /* 0x0000001a021a7210 */ /* 0x000fe20007f1e0ff */
[----:B--2---:R-:W-:Y:S01]  /*0600*/  IMAD.WIDE R12, R3, 0x4, R12 ;  /* 0x00000004030c7825 */ /* 0x004fe200078e020c */
[----:B------:R-:W-:Y:S01]  /*0610*/  IADD3 R6, P1, R2, R6, RZ ;  /* 0x0000000602067210 */ /* 0x000fe20007f3e0ff */
[----:B------:R-:W2:Y:S04]  /*0620*/  LDG.E.EL.64 R18, desc[UR4][R18.64] ;  /* 0x0000000412127981 */ /* 0x000ea8000c2e1b00 */
[----:B------:R1:W4:Y:S01]  /*0630*/  LDG.E.EL R2, desc[UR4][R12.64] ;  /* 0x000000040c027981 */ /* 0x000322000c2e1900 */
[----:B-----5:R-:W-:Y:S02]  /*0640*/  IMAD.WIDE R28, R14, 0x4, R28 ;  /* 0x000000040e1c7825 */ /* 0x020fe400078e021c */
[----:B------:R-:W5:Y:S08]  /*0650*/  LDC.64 R14, c[0x0][0x298] ;  /* 0x0000a600ff0e7b82 */ /* 0x000f700000000a00 */
[----:B-1----:R-:W1:Y:S01]  /*0660*/  LDC.64 R12, c[0x0][0x2a8] ;  /* 0x0000aa00ff0c7b82 */ /* 0x002e620000000a00 */
[----:B------:R-:W-:-:S04]  /*0670*/  IMAD.WIDE R16, R9, 0x4, R16 ;  /* 0x0000000409107825 */ /* 0x000fc800078e0210 */
[----:B------:R-:W-:Y:S02]  /*0680*/  IMAD.WIDE R30, R9, 0x4, R30 ;  /* 0x00000004091e7825 */ /* 0x000fe400078e021e */
[----:B------:R-:W4:Y:S04]  /*0690*/  LDG.E.EL R16, desc[UR4][R16.64] ;  /* 0x0000000410107981 */ /* 0x000f28000c2e1900 */
[----:B------:R3:W4:Y:S01]  /*06a0*/  LDG.E.EL R4, desc[UR4][R30.64] ;  /* 0x000000041e047981 */ /* 0x000722000c2e1900 */
[----:B-----5:R-:W-:-:S03]  /*06b0*/  IMAD.WIDE R14, R3, 0x8, R14 ;  /* 0x00000008030e7825 */ /* 0x020fc600078e020e */
[----:B0-----:R2:W5:Y:S01]  /*06c0*/  LDG.E.EL R17, desc[UR4][R28.64] ;  /* 0x000000041c117981 */ /* 0x001562000c2e1900 */
[----:B------:R-:W-:Y:S01]  /*06d0*/  IMAD.X R27, R7, 0x1, R0, P0 ;  /* 0x00000001071b7824 */ /* 0x000fe200000e0600 */
[----:B---3--:R-:W0:Y:S02]  /*06e0*/  LDC.64 R30, c[0x0][0x278] ;  /* 0x00009e00ff1e7b82 */ /* 0x008e240000000a00 */
[----:B------:R-:W3:Y:S01]  /*06f0*/  LDG.E.EL.64 R14, desc[UR4][R14.64] ;  /* 0x000000040e0e7981 */ /* 0x000ee2000c2e1b00 */
[----:B-1----:R-:W-:-:S06]  /*0700*/  IMAD.WIDE R12, R10, 0x8, R12 ;  /* 0x000000080a0c7825 */ /* 0x002fcc00078e020c */
[----:B------:R-:W5:Y:S01]  /*0710*/  LDG.E.EL.64 R12, desc[UR4][R12.64] ;  /* 0x000000040c0c7981 */ /* 0x000f62000c2e1b00 */
[----:B------:R-:W-:Y:S01]  /*0720*/  IMAD.X R7, R7, 0x1, R11, P1 ;  /* 0x0000000107077824 */ /* 0x000fe200008e060b */
[----:B------:R-:W-:-:S04]  /*0730*/  SHF.R.U32.HI R11, RZ, 0x1d, R25 ;  /* 0x0000001dff0b7819 */ /* 0x000fc80000011619 */
[----:B------:R-:W-:-:S04]  /*0740*/  LOP3.LUT R11, R11, 0x4, RZ, 0xc0, !PT ;  /* 0x000000040b0b7812 */ /* 0x000fc800078ec0ff */
[----:B------:R-:W-:-:S04]  /*0750*/  IADD3 R0, P0, R24, R11, RZ ;  /* 0x0000000b18007210 */ /* 0x000fc80007f1e0ff */
[----:B------:R-:W-:Y:S01]  /*0760*/  IADD3.X R25, RZ, R25, RZ, P0, !PT ;  /* 0x00000019ff197210 */ /* 0x000fe200007fe4ff */
[----:B------:R-:W-:-:S04]  /*0770*/  IMAD.WIDE R26, R9, 0x4, R26 ;  /* 0x00000004091a7825 */ /* 0x000fc800078e021a */
[----:B------:R-:W-:Y:S02]  /*0780*/  IMAD.SHL.U32 R24, R0, 0x10, RZ ;  /* 0x0000001000187824 */ /* 0x000fe400078e00ff */
[----:B------:R-:W-:Y:S02]  /*0790*/  IMAD.WIDE R6, R9, 0x4, R6 ;  /* 0x0000000409067825 */ /* 0x000fe400078e0206 */
[----:B------:R1:W5:Y:S04]  /*07a0*/  LDG.E.EL R9, desc[UR4][R26.64] ;  /* 0x000000041a097981 */ /* 0x000368000c2e1900 */
[----:B------:R-:W5:Y:S01]  /*07b0*/  LDG.E.EL R6, desc[UR4][R6.64] ;  /* 0x0000000406067981 */ /* 0x000f62000c2e1900 */
[----:B--2---:R-:W-:Y:S02]  /*07c0*/  SHF.R.U32.HI R28, RZ, 0x1b, R19 ;  /* 0x0000001bff1c7819 */ /* 0x004fe40000011613 */
[----:B------:R-:W-:-:S02]  /*07d0*/  LEA R11, P0, R18, UR6, 0x2 ;  /* 0x00000006120b7c11 */ /* 0x000fc4000f8010ff */
[----:B------:R-:W-:Y:S02]  /*07e0*/  LOP3.LUT R28, R28, 0x10, RZ, 0xc0, !PT ;  /* 0x000000101c1c7812 */ /* 0x000fe400078ec0ff */
[----:B------:R-:W-:Y:S02]  /*07f0*/  LEA.HI.X R18, R18, UR7, R19, 0x2, P0 ;  /* 0x0000000712127c11 */ /* 0x000fe400080f1413 */
[----:B------:R-:W-:Y:S02]  /*0800*/  IADD3 R28, P0, R28, R11, RZ ;  /* 0x0000000b1c1c7210 */ /* 0x000fe40007f1e0ff */
[----:B------:R-:W-:-:S03]  /*0810*/  SHF.L.U64.HI R19, R0, 0x4, R25 ;  /* 0x0000000400137819 */ /* 0x000fc60000010219 */
[----:B------:R-:W-:Y:S01]  /*0820*/  IMAD.X R11, RZ, RZ, R18, P0 ;  /* 0x000000ffff0b7224 */ /* 0x000fe200000e0612 */
[----:B-1----:R-:W-:Y:S02]  /*0830*/  IADD3 R26, P0, R24, R28, RZ ;  /* 0x0000001c181a7210 */ /* 0x002fe40007f1e0ff */
[----:B------:R-:W-:-:S03]  /*0840*/  SHF.L.U32 R0, R22, 0x4, RZ ;  /* 0x0000000416007819 */ /* 0x000fc600000006ff */
[----:B------:R-:W-:Y:S02]  /*0850*/  IMAD.X R27, R19, 0x1, R11, P0 ;  /* 0x00000001131b7824 */ /* 0x000fe400000e060b */
[----:B----4-:R-:W-:Y:S01]  /*0860*/  FADD R23, -R16, R4 ;  /* 0x0000000410177221 */ /* 0x010fe20000000100 */
[----:B------:R-:W-:-:S04]  /*0870*/  IMAD.WIDE R26, R0, 0x4, R26 ;  /* 0x00000004001a7825 */ /* 0x000fc800078e021a */
[----:B------:R-:W-:Y:S01]  /*0880*/  FFMA R16, R2, R23, R16 ;  /* 0x0000001702107223 */ /* 0x000fe20000000010 */
[----:B------:R1:W2:Y:S01]  /*0890*/  LDG.E.EL R7, desc[UR4][R26.64] ;  /* 0x000000041a077981 */ /* 0x0002a2000c2e1900 */
[--C-:B---3--:R-:W-:Y:S02]  /*08a0*/  SHF.R.U32.HI R4, RZ, 0x1b, R15.reuse ;  /* 0x0000001bff047819 */ /* 0x108fe4000001160f */
[----:B------:R-:W-:Y:S02]  /*08b0*/  LEA R25, P0, R14, UR6, 0x2 ;  /* 0x000000060e197c11 */ /* 0x000fe4000f8010ff */
[----:B------:R-:W-:Y:S02]  /*08c0*/  LOP3.LUT R4, R4, 0x10, RZ, 0xc0, !PT ;  /* 0x0000001004047812 */ /* 0x000fe400078ec0ff */
[----:B------:R-:W-:Y:S01]  /*08d0*/  LEA.HI.X R29, R14, UR7, R15, 0x2, P0 ;  /* 0x000000070e1d7c11 */ /* 0x000fe200080f140f */
[----:B------:R-:W-:Y:S01]  /*08e0*/  ULDC.64 UR6, c[0x0][0x2c8] ;  /* 0x0000b20000067ab9 */ /* 0x000fe20000000a00 */
[----:B-----5:R-:W-:Y:S01]  /*08f0*/  SHF.R.U32.HI R23, RZ, 0x1d, R13 ;  /* 0x0000001dff177819 */ /* 0x020fe2000001160d */
[----:B------:R-:W3:Y:S01]  /*0900*/  LDC.64 R14, c[0x0][0x2b8] ;  /* 0x0000ae00ff0e7b82 */ /* 0x000ee20000000a00 */
[----:B-1----:R-:W-:-:S02]  /*0910*/  IADD3 R26, P0, R4, R25, RZ ;  /* 0x00000019041a7210 */ /* 0x002fc40007f1e0ff */
[----:B------:R-:W-:-:S04]  /*0920*/  LOP3.LUT R23, R23, 0x4, RZ, 0xc0, !PT ;  /* 0x0000000417177812 */ /* 0x000fc800078ec0ff */
[----:B------:R-:W-:Y:S01]  /*0930*/  IADD3 R12, P1, R12, R23, RZ ;  /* 0x000000170c0c7210 */ /* 0x000fe20007f3e0ff */
[----:B------:R-:W-:Y:S01]  /*0940*/  IMAD.X R4, RZ, RZ, R29, P0 ;  /* 0x000000ffff047224 */ /* 0x000fe200000e061d */
[----:B------:R-:W-:-:S03]  /*0950*/  IADD3 R24, P0, R26, R24, RZ ;  /* 0x000000181a187210 */ /* 0x000fc60007f1e0ff */
[----:B------:R-:W-:Y:S01]  /*0960*/  IMAD.X R23, RZ, RZ, R13, P1 ;  /* 0x000000ffff177224 */ /* 0x000fe200008e060d */
[----:B------:R-:W-:Y:S01]  /*0970*/  IADD3.X R25, R4, R19, RZ, P0, !PT ;  /* 0x0000001304197210 */ /* 0x000fe200007fe4ff */
[----:B------:R-:W-:-:S03]  /*0980*/  IMAD.SHL.U32 R27, R12, 0x10, RZ ;  /* 0x000000100c1b7824 */ /* 0x000fc600078e00ff */
[----:B------:R-:W-:Y:S02]  /*0990*/  SHF.L.U64.HI R23, R12, 0x4, R23 ;  /* 0x000000040c177819 */ /* 0x000fe40000010217 */
[----:B------:R-:W1:Y:S01]  /*09a0*/  LDC.64 R12, c[0x0][0x2c0] ;  /* 0x0000b000ff0c7b82 */ /* 0x000e620000000a00 */
[----:B------:R-:W-:-:S05]  /*09b0*/  IMAD.WIDE R24, R0, 0x4, R24 ;  /* 0x0000000400187825 */ /* 0x000fca00078e0218 */
[----:B------:R3:W2:Y:S02]  /*09c0*/  LDG.E.EL R19, desc[UR4][R24.64] ;  /* 0x0000000418137981 */ /* 0x0006a4000c2e1900 */
[----:B---3--:R-:W-:Y:S02]  /*09d0*/  IMAD.WIDE R24, R10, 0x8, R14 ;  /* 0x000000080a187825 */ /* 0x008fe400078e020e */
[----:B------:R-:W3:Y:S04]  /*09e0*/  LDC.64 R14, c[0x0][0x2d0] ;  /* 0x0000b400ff0e7b82 */ /* 0x000ee80000000a00 */
[----:B------:R-:W4:Y:S01]  /*09f0*/  LDG.E.EL.64 R24, desc[UR4][R24.64] ;  /* 0x0000000418187981 */ /* 0x000f22000c2e1b00 */
[----:B-1----:R-:W-:-:S06]  /*0a00*/  IMAD.WIDE R12, R3, 0x8, R12 ;  /* 0x00000008030c7825 */ /* 0x002fcc00078e020c */
[----:B------:R-:W5:Y:S01]  /*0a10*/  LDG.E.EL.64 R12, desc[UR4][R12.64] ;  /* 0x000000040c0c7981 */ /* 0x000f62000c2e1b00 */
[----:B---3--:R-:W-:-:S06]  /*0a20*/  IMAD.WIDE R14, R3, 0x8, R14 ;  /* 0x00000008030e7825 */ /* 0x008fcc00078e020e */
[----:B------:R-:W3:Y:S01]  /*0a30*/  LDG.E.EL.64 R14, desc[UR4][R14.64] ;  /* 0x000000040e0e7981 */ /* 0x000ee2000c2e1b00 */
[----:B------:R-:W-:Y:S02]  /*0a40*/  IADD3 R28, P0, R27, R28, RZ ;  /* 0x0000001c1b1c7210 */ /* 0x000fe40007f1e0ff */
[----:B------:R-:W-:-:S03]  /*0a50*/  IADD3 R26, P1, R27, R26, RZ ;  /* 0x0000001a1b1a7210 */ /* 0x000fc60007f3e0ff */
[C---:B------:R-:W-:Y:S02]  /*0a60*/  IMAD.X R29, R23.reuse, 0x1, R11, P0 ;  /* 0x00000001171d7824 */ /* 0x040fe400000e060b */
[----:B------:R-:W-:Y:S02]  /*0a70*/  IMAD.X R27, R23, 0x1, R4, P1 ;  /* 0x00000001171b7824 */ /* 0x000fe400008e0604 */
[----:B------:R-:W-:-:S04]  /*0a80*/  IMAD.WIDE R28, R0, 0x4, R28 ;  /* 0x00000004001c7825 */ /* 0x000fc800078e021c */
[----:B------:R-:W-:Y:S01]  /*0a90*/  IMAD.WIDE R26, R0, 0x4, R26 ;  /* 0x00000004001a7825 */ /* 0x000fe200078e021a */
[----:B------:R-:W2:Y:S04]  /*0aa0*/  LDG.E.EL R11, desc[UR4][R28.64] ;  /* 0x000000041c0b7981 */ /* 0x000ea8000c2e1900 */
[----:B------:R1:W2:Y:S01]  /*0ab0*/  LDG.E.EL R4, desc[UR4][R26.64] ;  /* 0x000000041a047981 */ /* 0x0002a2000c2e1900 */
[----:B------:R-:W-:Y:S01]  /*0ac0*/  IMAD.SHL.U32 R22, R22, 0x4, RZ ;  /* 0x0000000416167824 */ /* 0x000fe200078e00ff */
[----:B----4-:R-:W-:-:S04]  /*0ad0*/  SHF.R.U32.HI R23, RZ, 0x1e, R25 ;  /* 0x0000001eff177819 */ /* 0x010fc80000011619 */
[----:B------:R-:W-:-:S04]  /*0ae0*/  LOP3.LUT R23, R23, 0x2, RZ, 0xc0, !PT ;  /* 0x0000000217177812 */ /* 0x000fc800078ec0ff */
[----:B------:R-:W-:Y:S02]  /*0af0*/  IADD3 R0, P0, R24, R23, RZ ;  /* 0x0000001718007210 */ /* 0x000fe40007f1e0ff */
[----:B-----5:R-:W-:-:S03]  /*0b00*/  SHF.R.U32.HI R24, RZ, 0x1c, R13 ;  /* 0x0000001cff187819 */ /* 0x020fc6000001160d */
[----:B------:R-:W-:Y:S01]  /*0b10*/  IMAD.X R25, RZ, RZ, R25, P0 ;  /* 0x000000ffff197224 */ /* 0x000fe200000e0619 */
[----:B------:R-:W-:Y:S02]  /*0b20*/  LEA R23, P0, R12, UR6, 0x2 ;  /* 0x000000060c177c11 */ /* 0x000fe4000f8010ff */
[----:B------:R-:W-:Y:S02]  /*0b30*/  LOP3.LUT R24, R24, 0x8, RZ, 0xc0, !PT ;  /* 0x0000000818187812 */ /* 0x000fe400078ec0ff */
[----:B------:R-:W-:Y:S02]  /*0b40*/  LEA.HI.X R13, R12, UR7, R13, 0x2, P0 ;  /* 0x000000070c0d7c11 */ /* 0x000fe400080f140d */
[----:B------:R-:W-:Y:S02]  /*0b50*/  IADD3 R24, P0, R24, R23, RZ ;  /* 0x0000001718187210 */ /* 0x000fe40007f1e0ff */
[C---:B-1----:R-:W-:Y:S02]  /*0b60*/  SHF.L.U64.HI R26, R0.reuse, 0x3, R25 ;  /* 0x00000003001a7819 */ /* 0x042fe40000010219 */
[----:B------:R-:W-:-:S02]  /*0b70*/  SHF.L.U32 R25, R0, 0x3, RZ ;  /* 0x0000000300197819 */ /* 0x000fc400000006ff */
[----:B---3--:R-:W-:Y:S01]  /*0b80*/  LEA R23, P1, R14, UR6, 0x2 ;  /* 0x000000060e177c11 */ /* 0x008fe2000f8210ff */
[----:B------:R-:W-:-:S03]  /*0b90*/  IMAD.X R13, RZ, RZ, R13, P0 ;  /* 0x000000ffff0d7224 */ /* 0x000fc600000e060d */
[----:B------:R-:W-:Y:S01]  /*0ba0*/  LEA.HI.X R0, R14, UR7, R15, 0x2, P1 ;  /* 0x000000070e007c11 */ /* 0x000fe200088f140f */
[----:B0-----:R-:W-:Y:S01]  /*0bb0*/  IMAD.WIDE R30, R10, 0x4, R30 ;  /* 0x000000040a1e7825 */ /* 0x001fe200078e021e */
[----:B------:R-:W-:-:S03]  /*0bc0*/  IADD3 R14, P0, R25, R24, RZ ;  /* 0x00000018190e7210 */ /* 0x000fc60007f1e0ff */
[----:B------:R-:W-:Y:S01]  /*0bd0*/  FADD R6, -R9, R6 ;  /* 0x0000000609067221 */ /* 0x000fe20000000100 */
[----:B------:R-:W-:Y:S01]  /*0be0*/  SHF.R.U32.HI R12, RZ, 0x1c, R15 ;  /* 0x0000001cff0c7819 */ /* 0x000fe2000001160f */
[----:B------:R-:W-:Y:S01]  /*0bf0*/  FMUL R8, R8, R21 ;  /* 0x0000001508087220 */ /* 0x000fe20000400000 */
[----:B------:R-:W3:Y:S01]  /*0c00*/  LDG.E.EL R18, desc[UR4][R30.64] ;  /* 0x000000041e127981 */ /* 0x000ee2000c2e1900 */
[----:B------:R-:W-:Y:S01]  /*0c10*/  IMAD.X R15, R26, 0x1, R13, P0 ;  /* 0x000000011a0f7824 */ /* 0x000fe200000e060d */
[----:B------:R-:W-:Y:S01]  /*0c20*/  ULDC.64 UR6, c[0x0][0x2f8] ;  /* 0x0000be0000067ab9 */ /* 0x000fe20000000a00 */
[----:B------:R-:W-:Y:S01]  /*0c30*/  IMAD.WIDE R14, R22, 0x4, R14 ;  /* 0x00000004160e7825 */ /* 0x000fe200078e020e */
[----:B------:R-:W-:-:S04]  /*0c40*/  LOP3.LUT R28, R12, 0x8, RZ, 0xc0, !PT ;  /* 0x000000080c1c7812 */ /* 0x000fc800078ec0ff */
[----:B------:R0:W4:Y:S02]  /*0c50*/  LDG.E.EL R12, desc[UR4][R14.64] ;  /* 0x000000040e0c7981 */ /* 0x000124000c2e1900 */
[----:B0-----:R-:W0:Y:S02]  /*0c60*/  LDC.64 R14, c[0x0][0x2e0] ;  /* 0x0000b800ff0e7b82 */ /* 0x001e240000000a00 */
[----:B0-----:R-:W-:-:S06]  /*0c70*/  IMAD.WIDE R14, R10, 0x8, R14 ;  /* 0x000000080a0e7825 */ /* 0x001fcc00078e020e */
[----:B------:R-:W5:Y:S01]  /*0c80*/  LDG.E.EL.64 R14, desc[UR4][R14.64] ;  /* 0x000000040e0e7981 */ /* 0x000f62000c2e1b00 */
[----:B------:R-:W-:-:S04]  /*0c90*/  IADD3 R23, P0, R28, R23, RZ ;  /* 0x000000171c177210 */ /* 0x000fc80007f1e0ff */
[----:B------:R-:W-:Y:S02]  /*0ca0*/  IADD3.X R0, RZ, R0, RZ, P0, !PT ;  /* 0x00000000ff007210 */ /* 0x000fe400007fe4ff */
[----:B------:R-:W-:-:S05]  /*0cb0*/  IADD3 R28, P0, R23, R25, RZ ;  /* 0x00000019171c7210 */ /* 0x000fca0007f1e0ff */
[----:B------:R-:W-:Y:S02]  /*0cc0*/  IMAD.X R29, R0, 0x1, R26, P0 ;  /* 0x00000001001d7824 */ /* 0x000fe400000e061a */
[----:B------:R-:W-:-:S06]  /*0cd0*/  IMAD.WIDE R28, R22, 0x4, R28 ;  /* 0x00000004161c7825 */ /* 0x000fcc00078e021c */
[----:B------:R-:W4:Y:S01]  /*0ce0*/  LDG.E.EL R28, desc[UR4][R28.64] ;  /* 0x000000041c1c7981 */ /* 0x000f22000c2e1900 */
[----:B-----5:R-:W-:-:S04]  /*0cf0*/  SHF.R.U32.HI R25, RZ, 0x1e, R15 ;  /* 0x0000001eff197819 */ /* 0x020fc8000001160f */
[----:B------:R-:W-:-:S04]  /*0d00*/  LOP3.LUT R25, R25, 0x2, RZ, 0xc0, !PT ;  /* 0x0000000219197812 */ /* 0x000fc800078ec0ff */
[----:B------:R-:W-:-:S05]  /*0d10*/  IADD3 R26, P0, R14, R25, RZ ;  /* 0x000000190e1a7210 */ /* 0x000fca0007f1e0ff */
[----:B------:R-:W-:Y:S02]  /*0d20*/  IMAD.X R27, RZ, RZ, R15, P0 ;  /* 0x000000ffff1b7224 */ /* 0x000fe400000e060f */
[----:B------:R-:W-:-:S03]  /*0d30*/  IMAD.SHL.U32 R25, R26, 0x8, RZ ;  /* 0x000000081a197824 */ /* 0x000fc600078e00ff */
[----:B------:R-:W-:Y:S02]  /*0d40*/  SHF.L.U64.HI R15, R26, 0x3, R27 ;  /* 0x000000031a0f7819 */ /* 0x000fe4000001021b */
[----:B------:R-:W-:Y:S02]  /*0d50*/  IADD3 R24, P0, R25, R24, RZ ;  /* 0x0000001819187210 */ /* 0x000fe40007f1e0ff */
[----:B------:R-:W-:Y:S02]  /*0d60*/  IADD3 R14, P1, R25, R23, RZ ;  /* 0x00000017190e7210 */ /* 0x000fe40007f3e0ff */
[----:B------:R-:W-:-:S03]  /*0d70*/  IADD3.X R25, R15, R13, RZ, P0, !PT ;  /* 0x0000000d0f197210 */ /* 0x000fc600007fe4ff */
[----:B------:R-:W-:Y:S02]  /*0d80*/  IMAD.X R15, R15, 0x1, R0, P1 ;  /* 0x000000010f0f7824 */ /* 0x000fe400008e0600 */
[----:B------:R-:W-:-:S04]  /*0d90*/  IMAD.WIDE R24, R22, 0x4, R24 ;  /* 0x0000000416187825 */ /* 0x000fc800078e0218 */
[----:B------:R-:W-:Y:S01]  /*0da0*/  IMAD.WIDE R26, R22, 0x4, R14 ;  /* 0x00000004161a7825 */ /* 0x000fe200078e020e */
[----:B------:R0:W5:Y:S01]  /*0db0*/  LDG.E.EL R0, desc[UR4][R24.64] ;  /* 0x0000000418007981 */ /* 0x000162000c2e1900 */
[----:B------:R-:W1:Y:S04]  /*0dc0*/  LDC.64 R22, c[0x0][0x240] ;  /* 0x00009000ff167b82 */ /* 0x000e680000000a00 */
[----:B------:R-:W5:Y:S04]  /*0dd0*/  LDG.E.EL R26, desc[UR4][R26.64] ;  /* 0x000000041a1a7981 */ /* 0x000f68000c2e1900 */
[----:B------:R-:W2:Y:S08]  /*0de0*/  LDC.64 R14, c[0x0][0x2a0] ;  /* 0x0000a800ff0e7b82 */ /* 0x000eb00000000a00 */
[----:B0-----:R-:W0:Y:S01]  /*0df0*/  LDC.64 R24, c[0x0][0x2d8] ;  /* 0x0000b600ff187b82 */ /* 0x001e220000000a00 */
[----:B-1----:R-:W-:-:S05]  /*0e00*/  IMAD.WIDE R22, R5, 0x4, R22 ;  /* 0x0000000405167825 */ /* 0x002fca00078e0216 */
[----:B------:R1:W4:Y:S01]  /*0e10*/  LDG.E R27, desc[UR4][R22.64] ;  /* 0x00000004161b7981 */ /* 0x000322000c1e1900 */
[----:B--2---:R-:W-:-:S05]  /*0e20*/  IMAD.WIDE R14, R3, 0x4, R14 ;  /* 0x00000004030e7825 */ /* 0x004fca00078e020e */
[----:B------:R2:W4:Y:S01]  /*0e30*/  LDG.E.EL R13, desc[UR4][R14.64] ;  /* 0x000000040e0d7981 */ /* 0x000522000c2e1900 */
[----:B-1----:R-:W1:Y:S08]  /*0e40*/  LDC.64 R22, c[0x0][0x2b0] ;  /* 0x0000ac00ff167b82 */ /* 0x002e700000000a00 */
[----:B--2---:R-:W2:Y:S01]  /*0e50*/  LDC.64 R14, c[0x0][0x2e8] ;  /* 0x0000ba00ff0e7b82 */ /* 0x004ea20000000a00 */
[----:B0-----:R-:W-:-:S06]  /*0e60*/  IMAD.WIDE R24, R3, 0x4, R24 ;  /* 0x0000000403187825 */ /* 0x001fcc00078e0218 */
[----:B------:R-:W4:Y:S01]  /*0e70*/  LDG.E.EL R24, desc[UR4][R24.64] ;  /* 0x0000000418187981 */ /* 0x000f22000c2e1900 */
[----:B-1----:R-:W-:-:S05]  /*0e80*/  IMAD.WIDE R22, R10, 0x4, R22 ;  /* 0x000000040a167825 */ /* 0x002fca00078e0216 */
[----:B------:R-:W4:Y:S01]  /*0e90*/  LDG.E.EL R3, desc[UR4][R22.64] ;  /* 0x0000000416037981 */ /* 0x000f22000c2e1900 */
[----:B--2---:R-:W-:-:S05]  /*0ea0*/  IMAD.WIDE R14, R10, 0x4, R14 ;  /* 0x000000040a0e7825 */ /* 0x004fca00078e020e */
[----:B------:R0:W2:Y:S01]  /*0eb0*/  LDG.E.EL R10, desc[UR4][R14.64] ;  /* 0x000000040e0a7981 */ /* 0x0000a2000c2e1900 */
[----:B------:R-:W-:Y:S01]  /*0ec0*/  FFMA R9, R2, R6, R9 ;  /* 0x0000000602097223 */ /* 0x000fe20000000009 */
[----:B------:R-:W-:Y:S01]  /*0ed0*/  FADD R2, -R7, R19 ;  /* 0x0000001307027221 */ /* 0x000fe20000000100 */
[----:B------:R-:W-:Y:S01]  /*0ee0*/  FADD R4, -R11, R4 ;  /* 0x000000040b047221 */ /* 0x000fe20000000100 */
[----:B------:R-:W-:Y:S01]  /*0ef0*/  FFMA R8, R20, R8, R17 ;  /* 0x0000000814087223 */ /* 0x000fe20000000011 */
[----:B------:R-:W-:-:S04]  /*0f00*/  FADD R9, -R16, R9 ;  /* 0x0000000910097221 */ /* 0x000fc80000000100 */
[----:B---3--:R-:W-:Y:S01]  /*0f10*/  FFMA R18, R18, R9, R16 ;  /* 0x0000000912127223 */ /* 0x008fe20000000010 */
[----:B-----5:R-:W-:Y:S01]  /*0f20*/  FADD R9, -R0, R26 ;  /* 0x0000001a00097221 */ /* 0x020fe20000000100 */
[----:B----4-:R-:W-:Y:S01]  /*0f30*/  FSETP.GEU.AND P0, PT, R8, -R27, PT ;  /* 0x8000001b0800720b */ /* 0x010fe20003f0e000 */
[C---:B------:R-:W-:Y:S01]  /*0f40*/  FFMA R2, R13.reuse, R2, R7 ;  /* 0x000000020d027223 */ /* 0x040fe20000000007 */
[----:B------:R-:W-:Y:S01]  /*0f50*/  FADD R7, -R12, R28 ;  /* 0x0000001c0c077221 */ /* 0x000fe20000000100 */
[----:B0-----:R-:W-:Y:S01]  /*0f60*/  FFMA R15, R13, R4, R11 ;  /* 0x000000040d0f7223 */ /* 0x001fe2000000000b */
[----:B------:R-:W-:-:S03]  /*0f70*/  FADD R11, R27, R8 ;  /* 0x000000081b0b7221 */ /* 0x000fc60000000000 */
[----:B------:R-:W-:Y:S02]  /*0f80*/  FADD R15, -R2, R15 ;  /* 0x0000000f020f7221 */ /* 0x000fe40000000100 */
[----:B------:R-:W-:Y:S01]  /*0f90*/  FSEL R11, R11, RZ, P0 ;  /* 0x000000ff0b0b7208 */ /* 0x000fe20000000000 */
[C---:B------:R-:W-:Y:S01]  /*0fa0*/  FFMA R13, R24.reuse, R7, R12 ;  /* 0x00000007180d7223 */ /* 0x040fe2000000000c */
[----:B------:R-:W-:Y:S01]  /*0fb0*/  FFMA R0, R24, R9, R0 ;  /* 0x0000000918007223 */ /* 0x000fe20000000000 */
[----:B------:R-:W0:Y:S02]  /*0fc0*/  LDC.64 R6, c[0x0][0x2f0] ;  /* 0x0000bc00ff067b82 */ /* 0x000e240000000a00 */
[----:B------:R-:W-:Y:S01]  /*0fd0*/  FADD R18, R11, R18 ;  /* 0x000000120b127221 */ /* 0x000fe20000000000 */
[----:B------:R-:W-:-:S05]  /*0fe0*/  FADD R0, -R13, R0 ;  /* 0x000000000d007221 */ /* 0x000fca0000000100 */
[----:B------:R-:W1:Y:S01]  /*0ff0*/  LDC.64 R8, c[0x0][0x210] ;  /* 0x00008400ff087b82 */ /* 0x000e620000000a00 */
[----:B------:R-:W-:-:S04]  /*1000*/  FFMA R3, R3, R15, R2 ;  /* 0x0000000f03037223 */ /* 0x000fc80000000002 */
[----:B------:R-:W-:Y:S01]  /*1010*/  FADD R3, R18, R3 ;  /* 0x0000000312037221 */ /* 0x000fe20000000000 */
[----:B--2---:R-:W-:-:S04]  /*1020*/  FFMA R0, R10, R0, R13 ;  /* 0x000000000a007223 */ /* 0x004fc8000000000d */
[----:B------:R-:W-:Y:S01]  /*1030*/  FADD R13, R0, R3 ;  /* 0x00000003000d7221 */ /* 0x000fe20000000000 */
[----:B------:R-:W-:-:S04]  /*1040*/  FSETP.GEU.AND P0, PT, R3, -R0, PT ;  /* 0x800000000300720b */ /* 0x000fc80003f0e000 */
[----:B------:R-:W-:Y:S02]  /*1050*/  FSEL R0, R13, RZ, P0 ;  /* 0x000000ff0d007208 */ /* 0x000fe40000000000 */
[----:B------:R-:W-:Y:S02]  /*1060*/  IADD3 R2, P1, R5, UR6, RZ ;  /* 0x0000000605027c10 */ /* 0x000fe4000ff3e0ff */
[----:B------:R-:W-:Y:S01]  /*1070*/  FSETP.GTU.AND P0, PT, R0, RZ, PT ;  /* 0x000000ff0000720b */ /* 0x000fe20003f0c000 */
[C---:B0-----:R-:W-:Y:S01]  /*1080*/  IMAD.WIDE R6, R5.reuse, 0x4, R6 ;  /* 0x0000000405067825 */ /* 0x041fe200078e0206 */
[----:B------:R-:W-:-:S03]  /*1090*/  LEA.HI.X.SX32 R3, R5, UR7, 0x1, P1 ;  /* 0x0000000705037c11 */ /* 0x000fc600088f0eff */
[----:B-1----:R-:W-:Y:S01]  /*10a0*/  IMAD.WIDE R8, R5, 0x4, R8 ;  /* 0x0000000405087825 */ /* 0x002fe200078e0208 */
[----:B------:R-:W-:Y:S01]  /*10b0*/  SEL R5, RZ, 0x1, P0 ;  /* 0x00000001ff057807 */ /* 0x000fe20000000000 */
[----:B------:R-:W-:Y:S04]  /*10c0*/  STG.E desc[UR4][R6.64], R11 ;  /* 0x0000000b06007986 */ /* 0x000fe8000c101904 */
[----:B------:R-:W-:Y:S04]  /*10d0*/  STG.E desc[UR4][R8.64], R13 ;  /* 0x0000000d08007986 */ /* 0x000fe8000c101904 */
[----:B------:R-:W-:Y:S01]  /*10e0*/  STG.E.U8 desc[UR4][R2.64], R5 ;  /* 0x0000000502007986 */ /* 0x000fe2000c101104 */
[----:B------:R-:W-:Y:S05]  /*10f0*/  EXIT ;  /* 0x000000000000794d */ /* 0x000fea0003800000 */
.L_x_0:
[----:B------:R-:W-:-:S00]  /*1100*/  BRA `(.L_x_0) ;  /* 0xfffffffc00fc7947 */ /* 0x000fc0000383ffff */
[----:B------:R-:W-:-:S00]  /*1110*/  NOP ;  /* 0x0000000000007918 */ /* 0x000fc00000000000 */
        /* <DEDUP_REMOVED lines=14> */
.L_x_1:


//--------------------- .nv.global.init           --------------------------
	.section	.nv.global.init,"aw",@progbits
.nv.global.init:
	.type		_$_str,@object
	.size		_$_str,(_$_str_$_2 - _$_str)
_$_str:
        /*0000*/ 	.byte	0x5f, 0x5f, 0x43, 0x55, 0x44, 0x41, 0x5f, 0x46, 0x54, 0x5a, 0x00
	.type		_$_str_$_2,@object
	.size		_$_str_$_2,(.L_1 - _$_str_$_2)
_$_str_$_2:
        /*000b*/ 	.byte	0x5f, 0x5f, 0x43, 0x55, 0x44, 0x41, 0x5f, 0x50, 0x52, 0x45, 0x43, 0x5f, 0x53, 0x51, 0x52, 0x54
        /*001b*/ 	.byte	0x00
.L_1:


//--------------------- .nv.constant0.triton_poi_fused__native_batch_norm_legit_no_training__unsafe_index_add_mul_relu_sub_threshold_backward_47 --------------------------
	.section	.nv.constant0.triton_poi_fused__native_batch_norm_legit_no_training__unsafe_index_add_mul_relu_sub_threshold_backward_47,"a",@progbits
	.sectionflags	@""
	.align	4
.nv.constant0.triton_poi_fused__native_batch_norm_legit_no_training__unsafe_index_add_mul_relu_sub_threshold_backward_47:
	.zero		772
